	.headerflags	@"EF_CUDA_TEXMODE_UNIFIED EF_CUDA_64BIT_ADDRESS EF_CUDA_ACCELERATORS EF_CUDA_SM90 EF_CUDA_VIRTUAL_SM(EF_CUDA_SM90)"
	.elftype	@"ET_EXEC"


//--------------------- .nv.info                  --------------------------
	.section	.nv.info,"",@"SHT_CUDA_INFO"
	.align	4


	//----- nvinfo : EIATTR_REGCOUNT
	.align		4
        /*0000*/ 	.byte	0x04, 0x2f
        /*0002*/ 	.short	(.L_3 - .L_2)
	.align		4
.L_2:
        /*0004*/ 	.word	index@(triton_poi_fused__native_batch_norm_legit_no_training_leaky_relu_8)
        /*0008*/ 	.word	0x0000001c


	//----- nvinfo : EIATTR_MIN_STACK_SIZE
	.align		4
.L_3:
        /*000c*/ 	.byte	0x04, 0x12
        /*000e*/ 	.short	(.L_5 - .L_4)
	.align		4
.L_4:
        /*0010*/ 	.word	index@(triton_poi_fused__native_batch_norm_legit_no_training_leaky_relu_8)
        /*0014*/ 	.word	0x00000000


	//----- nvinfo : EIATTR_FRAME_SIZE
	.align		4
.L_5:
        /*0018*/ 	.byte	0x04, 0x11
        /*001a*/ 	.short	(.L_7 - .L_6)
	.align		4
.L_6:
        /*001c*/ 	.word	index@(triton_poi_fused__native_batch_norm_legit_no_training_leaky_relu_8)
        /*0020*/ 	.word	0x00000000


	//----- nvinfo : EIATTR_MIN_STACK_SIZE
	.align		4
.L_7:
        /*0024*/ 	.byte	0x04, 0x12
        /*0026*/ 	.short	(.L_9 - .L_8)
	.align		4
.L_8:
        /*0028*/ 	.word	index@(triton_poi_fused__native_batch_norm_legit_no_training_leaky_relu_8)
        /*002c*/ 	.word	0x00000000
.L_9:


//--------------------- .nv.info.triton_poi_fused__native_batch_norm_legit_no_training_leaky_relu_8 --------------------------
	.section	.nv.info.triton_poi_fused__native_batch_norm_legit_no_training_leaky_relu_8,"",@"SHT_CUDA_INFO"
	.sectionflags	@""
	.align	4


	//----- nvinfo : EIATTR_CUDA_API_VERSION
	.align		4
        /*0000*/ 	.byte	0x04, 0x37
        /*0002*/ 	.short	(.L_11 - .L_10)
.L_10:
        /*0004*/ 	.word	0x0000007c


	//----- nvinfo : EIATTR_KPARAM_INFO
	.align		4
.L_11:
        /*0008*/ 	.byte	0x04, 0x17
        /*000a*/ 	.short	(.L_13 - .L_12)
.L_12:
        /*000c*/ 	.word	0x00000000
        /*0010*/ 	.short	0x0006
        /*0012*/ 	.short	0x0030
        /*0014*/ 	.byte	0x00, 0xf0, 0x11, 0x00


	//----- nvinfo : EIATTR_KPARAM_INFO
	.align		4
.L_13:
        /*0018*/ 	.byte	0x04, 0x17
        /*001a*/ 	.short	(.L_15 - .L_14)
.L_14:
        /*001c*/ 	.word	0x00000000
        /*0020*/ 	.short	0x0005
        /*0022*/ 	.short	0x0028
        /*0024*/ 	.byte	0x00, 0xf4, 0x21, 0x00


	//----- nvinfo : EIATTR_KPARAM_INFO
	.align		4
.L_15:
        /*0028*/ 	.byte	0x04, 0x17
        /*002a*/ 	.short	(.L_17 - .L_16)
.L_16:
        /*002c*/ 	.word	0x00000000
        /*0030*/ 	.short	0x0004
        /*0032*/ 	.short	0x0020
        /*0034*/ 	.byte	0x00, 0xf4, 0x21, 0x00


	//----- nvinfo : EIATTR_KPARAM_INFO
	.align		4
.L_17:
        /*0038*/ 	.byte	0x04, 0x17
        /*003a*/ 	.short	(.L_19 - .L_18)
.L_18:
        /*003c*/ 	.word	0x00000000
        /*0040*/ 	.short	0x0003
        /*0042*/ 	.short	0x0018
        /*0044*/ 	.byte	0x00, 0xf4, 0x21, 0x00


	//----- nvinfo : EIATTR_KPARAM_INFO
	.align		4
.L_19:
        /*0048*/ 	.byte	0x04, 0x17
        /*004a*/ 	.short	(.L_21 - .L_20)
.L_20:
        /*004c*/ 	.word	0x00000000
        /*0050*/ 	.short	0x0002
        /*0052*/ 	.short	0x0010
        /*0054*/ 	.byte	0x00, 0xf4, 0x21, 0x00


	//----- nvinfo : EIATTR_KPARAM_INFO
	.align		4
.L_21:
        /*0058*/ 	.byte	0x04, 0x17
        /*005a*/ 	.short	(.L_23 - .L_22)
.L_22:
        /*005c*/ 	.word	0x00000000
        /*0060*/ 	.short	0x0001
        /*0062*/ 	.short	0x0008
        /*0064*/ 	.byte	0x00, 0xf4, 0x21, 0x00


	//----- nvinfo : EIATTR_KPARAM_INFO
	.align		4
.L_23:
        /*0068*/ 	.byte	0x04, 0x17
        /*006a*/ 	.short	(.L_25 - .L_24)
.L_24:
        /*006c*/ 	.word	0x00000000
        /*0070*/ 	.short	0x0000
        /*0072*/ 	.short	0x0000
        /*0074*/ 	.byte	0x00, 0xf4, 0x21, 0x00


	//----- nvinfo : EIATTR_SPARSE_MMA_MASK
	.align		4
.L_25:
        /*0078*/ 	.byte	0x03, 0x50
        /*007a*/ 	.short	0x0000


	//----- nvinfo : EIATTR_MAXREG_COUNT
	.align		4
        /*007c*/ 	.byte	0x03, 0x1b
        /*007e*/ 	.short	0x00ff


	//----- nvinfo : EIATTR_EXIT_INSTR_OFFSETS
	.align		4
        /*0080*/ 	.byte	0x04, 0x1c
        /*0082*/ 	.short	(.L_27 - .L_26)


	//   ....[0]....
.L_26:
        /*0084*/ 	.word	0x00000550


	//   ....[1]....
        /*0088*/ 	.word	0x00000570


	//----- nvinfo : EIATTR_REQNTID
	.align		4
.L_27:
        /*008c*/ 	.byte	0x04, 0x10
        /*008e*/ 	.short	(.L_29 - .L_28)
.L_28:
        /*0090*/ 	.word	0x00000080
        /*0094*/ 	.word	0x00000001
        /*0098*/ 	.word	0x00000001


	//----- nvinfo : EIATTR_CBANK_PARAM_SIZE
	.align		4
.L_29:
        /*009c*/ 	.byte	0x03, 0x19
        /*009e*/ 	.short	0x0034


	//----- nvinfo : EIATTR_PARAM_CBANK
	.align		4
        /*00a0*/ 	.byte	0x04, 0x0a
        /*00a2*/ 	.short	(.L_31 - .L_30)
	.align		4
.L_30:
        /*00a4*/ 	.word	index@(.nv.constant0.triton_poi_fused__native_batch_norm_legit_no_training_leaky_relu_8)
        /*00a8*/ 	.short	0x0210
        /*00aa*/ 	.short	0x0034


	//----- nvinfo : EIATTR_SW_WAR
	.align		4
.L_31:
        /*00ac*/ 	.byte	0x04, 0x36
        /*00ae*/ 	.short	(.L_33 - .L_32)
.L_32:
        /*00b0*/ 	.word	0x00000008
.L_33:


//--------------------- .nv.callgraph             --------------------------
	.section	.nv.callgraph,"",@"SHT_CUDA_CALLGRAPH"
	.align	4
	.sectionentsize	8
	.align		4
        /*0000*/ 	.word	0x00000000
	.align		4
        /*0004*/ 	.word	0xffffffff
	.align		4
        /*0008*/ 	.word	0x00000000
	.align		4
        /*000c*/ 	.word	0xfffffffe
	.align		4
        /*0010*/ 	.word	0x00000000
	.align		4
        /*0014*/ 	.word	0xfffffffd
	.align		4
        /*0018*/ 	.word	0x00000000
	.align		4
        /*001c*/ 	.word	0xfffffffc


//--------------------- .nv.constant4             --------------------------
	.section	.nv.constant4,"a",@progbits
	.align	8
	.align		8
.nv.constant4:
        /*0000*/ 	.dword	_$_str
	.align		8
        /*0008*/ 	.dword	_$_str_$_2


//--------------------- .text.triton_poi_fused__native_batch_norm_legit_no_training_leaky_relu_8 --------------------------
	.section	.text.triton_poi_fused__native_batch_norm_legit_no_training_leaky_relu_8,"ax",@progbits
	.align	128
        .global         triton_poi_fused__native_batch_norm_legit_no_training_leaky_relu_8
        .type           triton_poi_fused__native_batch_norm_legit_no_training_leaky_relu_8,@function
        .size           triton_poi_fused__native_batch_norm_legit_no_training_leaky_relu_8,(.L_x_1 - triton_poi_fused__native_batch_norm_legit_no_training_leaky_relu_8)
        .other          triton_poi_fused__native_batch_norm_legit_no_training_leaky_relu_8,@"STO_CUDA_ENTRY STV_DEFAULT"
triton_poi_fused__native_batch_norm_legit_no_training_leaky_relu_8:
.text.triton_poi_fused__native_batch_norm_legit_no_training_leaky_relu_8:
[----:B------:R-:W0:Y:S01]  /*0000*/  LDC R1, c[0x0][0x28] ;  /* 0x00000a00ff017b82 */ /* 0x000e220000000800 */
[----:B------:R-:W1:Y:S01]  /*0010*/  S2R R0, SR_TID.X ;  /* 0x0000000000007919 */ /* 0x000e620000002100 */
[----:B------:R-:W-:Y:S01]  /*0020*/  CS2R R12, SRZ ;  /* 0x00000000000c7805 */ /* 0x000fe2000001ff00 */
[----:B------:R-:W-:-:S05]  /*0030*/  ULDC.64 UR4, c[0x0][0x208] ;  /* 0x0000820000047ab9 */ /* 0x000fca0000000a00 */
[----:B------:R-:W2:Y:S01]  /*0040*/  LDC.64 R22, c[0x0][0x220] ;  /* 0x00008800ff167b82 */ /* 0x000ea20000000a00 */
[----:B------:R-:W3:Y:S07]  /*0050*/  S2R R3, SR_CTAID.X ;  /* 0x0000000000037919 */ /* 0x000eee0000002500 */
[----:B------:R-:W4:Y:S08]  /*0060*/  LDC.64 R24, c[0x0][0x218] ;  /* 0x00008600ff187b82 */ /* 0x000f300000000a00 */
[----:B------:R-:W5:Y:S08]  /*0070*/  LDC.64 R8, c[0x0][0x230] ;  /* 0x00008c00ff087b82 */ /* 0x000f700000000a00 */
[----:B------:R-:W2:Y:S01]  /*0080*/  LDC.64 R10, c[0x0][0x238] ;  /* 0x00008e00ff0a7b82 */ /* 0x000ea20000000a00 */
[----:B-1----:R-:W-:-:S04]  /*0090*/  SHF.L.U32 R0, R0, 0x1, RZ ;  /* 0x0000000100007819 */ /* 0x002fc800000006ff */
[----:B------:R-:W-:-:S04]  /*00a0*/  LOP3.LUT R0, R0, 0xfe, RZ, 0xc0, !PT ;  /* 0x000000fe00007812 */ /* 0x000fc800078ec0ff */
[----:B---3--:R-:W-:Y:S02]  /*00b0*/  LEA R0, R3, R0, 0x8 ;  /* 0x0000000003007211 */ /* 0x008fe400078e40ff */
[----:B------:R-:W1:Y:S02]  /*00c0*/  LDC.64 R2, c[0x0][0x228] ;  /* 0x00008a00ff027b82 */ /* 0x000e640000000a00 */
[----:B------:R-:W-:Y:S01]  /*00d0*/  IADD3 R4, R0, 0x1, RZ ;  /* 0x0000000100047810 */ /* 0x000fe20007ffe0ff */
[C---:B------:R-:W-:Y:S01]  /*00e0*/  IMAD.HI R5, R0.reuse, 0x38e38e39, RZ ;  /* 0x38e38e3900057827 */ /* 0x040fe200078e02ff */
[----:B------:R-:W-:-:S03]  /*00f0*/  ISETP.GE.AND P0, PT, R0, 0x4800, PT ;  /* 0x000048000000780c */ /* 0x000fc60003f06270 */
[----:B------:R-:W-:Y:S01]  /*0100*/  IMAD.HI R4, R4, 0x38e38e39, RZ ;  /* 0x38e38e3904047827 */ /* 0x000fe200078e02ff */
[----:B------:R-:W-:-:S04]  /*0110*/  SHF.R.S32.HI R6, RZ, 0x1, R5 ;  /* 0x00000001ff067819 */ /* 0x000fc80000011405 */
[----:B------:R-:W-:Y:S02]  /*0120*/  LEA.HI R6, R5, R6, RZ, 0x1 ;  /* 0x0000000605067211 */ /* 0x000fe400078f08ff */
[----:B------:R-:W-:Y:S02]  /*0130*/  SHF.R.S32.HI R5, RZ, 0x1, R4 ;  /* 0x00000001ff057819 */ /* 0x000fe40000011404 */
[----:B------:R-:W-:Y:S02]  /*0140*/  SHF.R.S32.HI R7, RZ, 0x1f, R6 ;  /* 0x0000001fff077819 */ /* 0x000fe40000011406 */
[----:B------:R-:W-:Y:S02]  /*0150*/  LEA.HI R15, R4, R5, RZ, 0x1 ;  /* 0x00000005040f7211 */ /* 0x000fe400078f08ff */
[----:B------:R-:W-:Y:S02]  /*0160*/  LEA.HI R7, R7, R6, RZ, 0x9 ;  /* 0x0000000607077211 */ /* 0x000fe400078f48ff */
[----:B------:R-:W-:-:S02]  /*0170*/  SHF.R.S32.HI R4, RZ, 0x1f, R15 ;  /* 0x0000001fff047819 */ /* 0x000fc4000001140f */
[----:B------:R-:W-:Y:S02]  /*0180*/  LOP3.LUT R7, R7, 0xfffffe00, RZ, 0xc0, !PT ;  /* 0xfffffe0007077812 */ /* 0x000fe400078ec0ff */
[----:B------:R-:W-:Y:S02]  /*0190*/  LEA.HI R4, R4, R15, RZ, 0x9 ;  /* 0x0000000f04047211 */ /* 0x000fe400078f48ff */
[----:B------:R-:W-:Y:S02]  /*01a0*/  IADD3 R7, R6, -R7, RZ ;  /* 0x8000000706077210 */ /* 0x000fe40007ffe0ff */
[----:B------:R-:W-:-:S03]  /*01b0*/  LOP3.LUT R6, R4, 0xfffffe00, RZ, 0xc0, !PT ;  /* 0xfffffe0004067812 */ /* 0x000fc600078ec0ff */
[----:B-1----:R-:W-:Y:S01]  /*01c0*/  IMAD.WIDE R4, R7, 0x4, R2 ;  /* 0x0000000407047825 */ /* 0x002fe200078e0202 */
[----:B------:R-:W-:-:S04]  /*01d0*/  IADD3 R15, R15, -R6, RZ ;  /* 0x800000060f0f7210 */ /* 0x000fc80007ffe0ff */
[----:B------:R-:W3:Y:S01]  /*01e0*/  @!P0 LDG.E.EL R12, desc[UR4][R4.64] ;  /* 0x00000004040c8981 */ /* 0x000ee2000c2e1900 */
[----:B------:R-:W-:-:S05]  /*01f0*/  IMAD.WIDE R20, R15, 0x4, R2 ;  /* 0x000000040f147825 */ /* 0x000fca00078e0202 */
[----:B------:R4:W3:Y:S01]  /*0200*/  @!P0 LDG.E.EL R13, desc[UR4][R20.64] ;  /* 0x00000004140d8981 */ /* 0x0008e2000c2e1900 */
[----:B------:R-:W-:Y:S01]  /*0210*/  HFMA2.MMA R14, -RZ, RZ, 0, 0 ;  /* 0x00000000ff0e7435 */ /* 0x000fe200000001ff */
[----:B------:R-:W-:Y:S02]  /*0220*/  CS2R R16, SRZ ;  /* 0x0000000000107805 */ /* 0x000fe4000001ff00 */
[----:B------:R-:W-:Y:S01]  /*0230*/  CS2R R2, SRZ ;  /* 0x0000000000027805 */ /* 0x000fe2000001ff00 */
[----:B--2---:R-:W-:-:S04]  /*0240*/  IMAD.WIDE R18, R7, 0x4, R22 ;  /* 0x0000000407127825 */ /* 0x004fc800078e0216 */
[----:B------:R-:W-:Y:S01]  /*0250*/  IMAD.WIDE R22, R15, 0x4, R22 ;  /* 0x000000040f167825 */ /* 0x000fe200078e0216 */
[----:B------:R-:W2:Y:S03]  /*0260*/  @!P0 LDG.E.EL R17, desc[UR4][R18.64] ;  /* 0x0000000412118981 */ /* 0x000ea6000c2e1900 */
[----:B----4-:R-:W-:Y:S01]  /*0270*/  IMAD.WIDE R20, R0, 0x4, R24 ;  /* 0x0000000400147825 */ /* 0x010fe200078e0218 */
[----:B------:R-:W4:Y:S03]  /*0280*/  @!P0 LDG.E.EL R14, desc[UR4][R22.64] ;  /* 0x00000004160e8981 */ /* 0x000f26000c2e1900 */
[C---:B-----5:R-:W-:Y:S01]  /*0290*/  IMAD.WIDE R4, R7.reuse, 0x4, R8 ;  /* 0x0000000407047825 */ /* 0x060fe200078e0208 */
[----:B------:R-:W2:Y:S03]  /*02a0*/  @!P0 LDG.E.64 R2, desc[UR4][R20.64] ;  /* 0x0000000414028981 */ /* 0x000ea6000c1e1b00 */
[----:B0-----:R-:W-:Y:S01]  /*02b0*/  IMAD.WIDE R6, R7, 0x4, R10 ;  /* 0x0000000407067825 */ /* 0x001fe200078e020a */
[----:B------:R-:W5:Y:S03]  /*02c0*/  @!P0 LDG.E.EL R16, desc[UR4][R4.64] ;  /* 0x0000000404108981 */ /* 0x000f66000c2e1900 */
[----:B------:R-:W-:-:S04]  /*02d0*/  IMAD.WIDE R8, R15, 0x4, R8 ;  /* 0x000000040f087825 */ /* 0x000fc800078e0208 */
[----:B------:R-:W-:Y:S01]  /*02e0*/  IMAD.WIDE R24, R15, 0x4, R10 ;  /* 0x000000040f187825 */ /* 0x000fe200078e020a */
[----:B------:R-:W-:Y:S02]  /*02f0*/  MOV R15, RZ ;  /* 0x000000ff000f7202 */ /* 0x000fe40000000f00 */
[----:B------:R-:W-:-:S04]  /*0300*/  CS2R R10, SRZ ;  /* 0x00000000000a7805 */ /* 0x000fc8000001ff00 */
[----:B------:R-:W2:Y:S04]  /*0310*/  @!P0 LDG.E.EL R15, desc[UR4][R8.64] ;  /* 0x00000004080f8981 */ /* 0x000ea8000c2e1900 */
[----:B------:R0:W5:Y:S04]  /*0320*/  @!P0 LDG.E.EL R11, desc[UR4][R6.64] ;  /* 0x00000004060b8981 */ /* 0x000168000c2e1900 */
[----:B------:R-:W2:Y:S01]  /*0330*/  @!P0 LDG.E.EL R10, desc[UR4][R24.64] ;  /* 0x00000004180a8981 */ /* 0x000ea2000c2e1900 */
[----:B0-----:R-:W-:Y:S01]  /*0340*/  HFMA2.MMA R6, -RZ, RZ, 1.625, 0 ;  /* 0x3e800000ff067435 */ /* 0x001fe200000001ff */
[----:B---3--:R-:W-:Y:S01]  /*0350*/  FADD R12, R12, 9.9999997473787516356e-06 ;  /* 0x3727c5ac0c0c7421 */ /* 0x008fe20000000000 */
[----:B------:R-:W-:-:S03]  /*0360*/  FADD R13, R13, 9.9999997473787516356e-06 ;  /* 0x3727c5ac0d0d7421 */ /* 0x000fc60000000000 */
[----:B------:R-:W0:Y:S08]  /*0370*/  MUFU.SQRT R18, R12 ;  /* 0x0000000c00127308 */ /* 0x000e300000002000 */
[----:B------:R-:W1:Y:S01]  /*0380*/  MUFU.SQRT R19, R13 ;  /* 0x0000000d00137308 */ /* 0x000e620000002000 */
[C---:B0-----:R-:W-:Y:S02]  /*0390*/  FSETP.GT.AND P1, PT, R18.reuse, 8.50705917302346158658e+37, PT ;  /* 0x7e8000001200780b */ /* 0x041fe40003f24000 */
[----:B------:R-:W-:-:S02]  /*03a0*/  FSETP.GEU.AND P3, PT, R18, 1.175494350822287508e-38, PT ;  /* 0x008000001200780b */ /* 0x000fc40003f6e000 */
[C---:B-1----:R-:W-:Y:S02]  /*03b0*/  FSETP.GT.AND P2, PT, R19.reuse, 8.50705917302346158658e+37, PT ;  /* 0x7e8000001300780b */ /* 0x042fe40003f44000 */
[----:B------:R-:W-:-:S07]  /*03c0*/  FSETP.GEU.AND P4, PT, R19, 1.175494350822287508e-38, PT ;  /* 0x008000001300780b */ /* 0x000fce0003f8e000 */
[----:B------:R-:W-:-:S04]  /*03d0*/  @P1 FMUL R18, R18, 0.25 ;  /* 0x3e80000012121820 */ /* 0x000fc80000400000 */
[----:B------:R-:W-:Y:S01]  /*03e0*/  @!P3 FMUL R18, R18, 16777216 ;  /* 0x4b8000001212b820 */ /* 0x000fe20000400000 */
[----:B------:R-:W-:-:S04]  /*03f0*/  @P2 FMUL R19, R19, 0.25 ;  /* 0x3e80000013132820 */ /* 0x000fc80000400000 */
[----:B------:R-:W-:Y:S01]  /*0400*/  @!P4 FMUL R19, R19, 16777216 ;  /* 0x4b8000001313c820 */ /* 0x000fe20000400000 */
[----:B------:R-:W0:Y:S01]  /*0410*/  MUFU.RCP R18, R18 ;  /* 0x0000001200127308 */ /* 0x000e220000001000 */
[----:B------:R-:W-:-:S07]  /*0420*/  FSEL R5, R6, 1, P1 ;  /* 0x3f80000006057808 */ /* 0x000fce0000800000 */
[----:B------:R-:W1:Y:S01]  /*0430*/  MUFU.RCP R19, R19 ;  /* 0x0000001300137308 */ /* 0x000e620000001000 */
[----:B------:R-:W-:Y:S01]  /*0440*/  FSEL R6, R6, 1, P2 ;  /* 0x3f80000006067808 */ /* 0x000fe20001000000 */
[----:B------:R-:W-:-:S04]  /*0450*/  @!P3 FMUL R5, R5, 16777216 ;  /* 0x4b8000000505b820 */ /* 0x000fc80000400000 */
[----:B------:R-:W-:Y:S01]  /*0460*/  @!P4 FMUL R6, R6, 16777216 ;  /* 0x4b8000000606c820 */ /* 0x000fe20000400000 */
[----:B0-----:R-:W-:Y:S01]  /*0470*/  FMUL R4, R18, R5 ;  /* 0x0000000512047220 */ /* 0x001fe20000400000 */
[----:B--2---:R-:W-:Y:S01]  /*0480*/  FADD R17, -R17, R2 ;  /* 0x0000000211117221 */ /* 0x004fe20000000100 */
[----:B----4-:R-:W-:Y:S02]  /*0490*/  FADD R14, -R14, R3 ;  /* 0x000000030e0e7221 */ /* 0x010fe40000000100 */
[----:B------:R-:W0:Y:S01]  /*04a0*/  LDC.64 R2, c[0x0][0x210] ;  /* 0x00008400ff027b82 */ /* 0x000e220000000a00 */
[----:B-1----:R-:W-:Y:S01]  /*04b0*/  FMUL R5, R19, R6 ;  /* 0x0000000613057220 */ /* 0x002fe20000400000 */
[----:B------:R-:W-:-:S03]  /*04c0*/  FMUL R4, R17, R4 ;  /* 0x0000000411047220 */ /* 0x000fc60000400000 */
[----:B------:R-:W-:Y:S01]  /*04d0*/  FMUL R5, R14, R5 ;  /* 0x000000050e057220 */ /* 0x000fe20000400000 */
[----:B-----5:R-:W-:-:S03]  /*04e0*/  FFMA R4, R4, R16, R11 ;  /* 0x0000001004047223 */ /* 0x020fc6000000000b */
[----:B------:R-:W-:Y:S02]  /*04f0*/  FFMA R5, R5, R15, R10 ;  /* 0x0000000f05057223 */ /* 0x000fe4000000000a */
[----:B------:R-:W-:-:S03]  /*0500*/  FSETP.GT.AND P1, PT, R4, RZ, PT ;  /* 0x000000ff0400720b */ /* 0x000fc60003f24000 */
[----:B------:R-:W-:Y:S01]  /*0510*/  FSETP.GT.AND P2, PT, R5, RZ, PT ;  /* 0x000000ff0500720b */ /* 0x000fe20003f44000 */
[----:B0-----:R-:W-:-:S09]  /*0520*/  IMAD.WIDE R2, R0, 0x4, R2 ;  /* 0x0000000400027825 */ /* 0x001fd200078e0202 */
[----:B------:R-:W-:-:S03]  /*0530*/  @!P1 FMUL R4, R4, 0.20000000298023223877 ;  /* 0x3e4ccccd04049820 */ /* 0x000fc60000400000 */
[----:B------:R-:W-:Y:S01]  /*0540*/  @!P2 FMUL R5, R5, 0.20000000298023223877 ;  /* 0x3e4ccccd0505a820 */ /* 0x000fe20000400000 */
[----:B------:R-:W-:Y:S06]  /*0550*/  @P0 EXIT ;  /* 0x000000000000094d */ /* 0x000fec0003800000 */
[----:B------:R-:W-:Y:S01]  /*0560*/  STG.E.64 desc[UR4][R2.64], R4 ;  /* 0x0000000402007986 */ /* 0x000fe2000c101b04 */
[----:B------:R-:W-:Y:S05]  /*0570*/  EXIT ;  /* 0x000000000000794d */ /* 0x000fea0003800000 */
.L_x_0:
[----:B------:R-:W-:-:S00]  /*0580*/  BRA `(.L_x_0) ;  /* 0xfffffffc00fc7947 */ /* 0x000fc0000383ffff */
[----:B------:R-:W-:-:S00]  /*0590*/  NOP ;  /* 0x0000000000007918 */ /* 0x000fc00000000000 */
        /* <DEDUP_REMOVED lines=14> */
.L_x_1:


//--------------------- .nv.global.init           --------------------------
	.section	.nv.global.init,"aw",@progbits
.nv.global.init:
	.type		_$_str,@object
	.size		_$_str,(_$_str_$_2 - _$_str)
_$_str:
        /*0000*/ 	.byte	0x5f, 0x5f, 0x43, 0x55, 0x44, 0x41, 0x5f, 0x46, 0x54, 0x5a, 0x00
	.type		_$_str_$_2,@object
	.size		_$_str_$_2,(.L_1 - _$_str_$_2)
_$_str_$_2:
        /*000b*/ 	.byte	0x5f, 0x5f, 0x43, 0x55, 0x44, 0x41, 0x5f, 0x50, 0x52, 0x45, 0x43, 0x5f, 0x53, 0x51, 0x52, 0x54
        /*001b*/ 	.byte	0x00
.L_1:


//--------------------- .nv.constant0.triton_poi_fused__native_batch_norm_legit_no_training_leaky_relu_8 --------------------------
	.section	.nv.constant0.triton_poi_fused__native_batch_norm_legit_no_training_leaky_relu_8,"a",@progbits
	.sectionflags	@""
	.align	4
.nv.constant0.triton_poi_fused__native_batch_norm_legit_no_training_leaky_relu_8:
	.zero		580
